//
// Generated by NVIDIA NVVM Compiler
//
// Compiler Build ID: CL-36424714
// Cuda compilation tools, release 13.0, V13.0.88
// Based on NVVM 20.0.0
//

.version 9.0
.target sm_100
.address_size 64

	// .globl	_Z3mulPiS_S_m

.visible .entry _Z3mulPiS_S_m(
	.param .u64 .ptr .align 1 _Z3mulPiS_S_m_param_0,
	.param .u64 .ptr .align 1 _Z3mulPiS_S_m_param_1,
	.param .u64 .ptr .align 1 _Z3mulPiS_S_m_param_2,
	.param .u64 _Z3mulPiS_S_m_param_3
)
{
	.reg .pred 	%p<4>;
	.reg .b32 	%r<16>;
	.reg .b64 	%rd<25>;

	ld.param.u64 	%rd12, [_Z3mulPiS_S_m_param_0];
	ld.param.u64 	%rd13, [_Z3mulPiS_S_m_param_1];
	ld.param.u64 	%rd14, [_Z3mulPiS_S_m_param_2];
	ld.param.u64 	%rd11, [_Z3mulPiS_S_m_param_3];
	cvta.to.global.u64 	%rd1, %rd14;
	cvta.to.global.u64 	%rd2, %rd13;
	cvta.to.global.u64 	%rd3, %rd12;
	mov.u32 	%r5, %ctaid.x;
	mov.u32 	%r6, %ntid.x;
	mov.u32 	%r7, %tid.x;
	mad.lo.s32 	%r15, %r5, %r6, %r7;
	mov.u32 	%r8, %nctaid.x;
	mul.lo.s32 	%r2, %r8, %r6;
	cvt.s64.s32 	%rd23, %r15;
	mul.lo.s64 	%rd5, %rd11, %rd11;
	setp.le.u64 	%p1, %rd5, %rd23;
	@%p1 bra 	$L__BB0_5;
$L__BB0_1:
	or.b64  	%rd15, %rd23, %rd11;
	and.b64  	%rd16, %rd15, -4294967296;
	setp.ne.s64 	%p2, %rd16, 0;
	@%p2 bra 	$L__BB0_3;
	cvt.u32.u64 	%r9, %rd11;
	cvt.u32.u64 	%r10, %rd23;
	div.u32 	%r11, %r10, %r9;
	cvt.u64.u32 	%rd24, %r11;
	bra.uni 	$L__BB0_4;
$L__BB0_3:
	div.u64 	%rd24, %rd23, %rd11;
$L__BB0_4:
	shl.b64 	%rd17, %rd23, 2;
	add.s64 	%rd18, %rd3, %rd17;
	ld.global.u32 	%r12, [%rd18];
	shl.b64 	%rd19, %rd24, 32;
	shr.s64 	%rd20, %rd19, 30;
	add.s64 	%rd21, %rd2, %rd20;
	ld.global.u32 	%r13, [%rd21];
	mul.lo.s32 	%r14, %r13, %r12;
	add.s64 	%rd22, %rd1, %rd17;
	st.global.u32 	[%rd22], %r14;
	add.s32 	%r15, %r15, %r2;
	cvt.s64.s32 	%rd23, %r15;
	setp.gt.u64 	%p3, %rd5, %rd23;
	@%p3 bra 	$L__BB0_1;
$L__BB0_5:
	ret;

}


// ===== COMPILED SASS (sm_100) =====

	.target	sm_100

	.elftype	@"ET_EXEC"


//--------------------- .note.nv.tkinfo           --------------------------
	.section	.note.nv.tkinfo,"",@"SHT_NOTE"
	.sectionflags	@"SHF_NOTE_NV_TKINFO"
	.tkinfo
        /*0018*/ 	.word	0x00000002
        /*0030*/ 	.string	""
        /*0030*/ 	.string	"ptxas"
        /*0030*/ 	.string	"Cuda compilation tools, release 13.0, V13.0.88"
        /*0030*/ 	.string	"Build cuda_13.0.r13.0/compiler.36424714_0"
        /*0030*/ 	.string	"-arch sm_100 -m 64 "



//--------------------- .note.nv.cuinfo           --------------------------
	.section	.note.nv.cuinfo,"",@"SHT_NOTE"
	.sectionflags	@"SHF_NOTE_NV_CUINFO"
        /*0018*/ 	.short	0x0002
        /*001a*/ 	.short	0x0064
        /*001c*/ 	.short	0x0082
	.zero		2


//--------------------- .nv.info                  --------------------------
	.section	.nv.info,"",@"SHT_CUDA_INFO"
	.align	4


	//----- nvinfo : EIATTR_REGCOUNT
	.align		4
        /*0000*/ 	.byte	0x04, 0x2f
        /*0002*/ 	.short	(.L_1 - .L_0)
	.align		4
.L_0:
        /*0004*/ 	.word	index@(_Z3mulPiS_S_m)
        /*0008*/ 	.word	0x00000016


	//----- nvinfo : EIATTR_FRAME_SIZE
	.align		4
.L_1:
        /*000c*/ 	.byte	0x04, 0x11
        /*000e*/ 	.short	(.L_3 - .L_2)
	.align		4
.L_2:
        /*0010*/ 	.word	index@($__internal_0_$__cuda_sm20_div_u64)
        /*0014*/ 	.word	0x00000000


	//----- nvinfo : EIATTR_FRAME_SIZE
	.align		4
.L_3:
        /*0018*/ 	.byte	0x04, 0x11
        /*001a*/ 	.short	(.L_5 - .L_4)
	.align		4
.L_4:
        /*001c*/ 	.word	index@(_Z3mulPiS_S_m)
        /*0020*/ 	.word	0x00000000


	//----- nvinfo : EIATTR_MIN_STACK_SIZE
	.align		4
.L_5:
        /*0024*/ 	.byte	0x04, 0x12
        /*0026*/ 	.short	(.L_7 - .L_6)
	.align		4
.L_6:
        /*0028*/ 	.word	index@(_Z3mulPiS_S_m)
        /*002c*/ 	.word	0x00000000
.L_7:


//--------------------- .nv.compat                --------------------------
	.section	.nv.compat,"",@"SHT_CUDA_COMPAT_INFO"
	.align	4
        /*0000*/ 	.byte	0x02, 0x09, 0x00, 0x00, 0x02, 0x02, 0x01, 0x00, 0x02, 0x05, 0x05, 0x00, 0x03, 0x07, 0x01, 0x01
        /*0010*/ 	.byte	0x02, 0x03, 0x00, 0x00, 0x02, 0x06, 0x01, 0x00, 0x04, 0x0b, 0x08, 0x00, 0x09, 0x00, 0x00, 0x00
        /*0020*/ 	.byte	0x00, 0x00, 0x00, 0x00


//--------------------- .nv.info._Z3mulPiS_S_m    --------------------------
	.section	.nv.info._Z3mulPiS_S_m,"",@"SHT_CUDA_INFO"
	.sectionflags	@""
	.align	4


	//----- nvinfo : EIATTR_CUDA_API_VERSION
	.align		4
        /*0000*/ 	.byte	0x04, 0x37
        /*0002*/ 	.short	(.L_9 - .L_8)
.L_8:
        /*0004*/ 	.word	0x00000082


	//----- nvinfo : EIATTR_KPARAM_INFO
	.align		4
.L_9:
        /*0008*/ 	.byte	0x04, 0x17
        /*000a*/ 	.short	(.L_11 - .L_10)
.L_10:
        /*000c*/ 	.word	0x00000000
        /*0010*/ 	.short	0x0003
        /*0012*/ 	.short	0x0018
        /*0014*/ 	.byte	0x00, 0xf0, 0x21, 0x00


	//----- nvinfo : EIATTR_KPARAM_INFO
	.align		4
.L_11:
        /*0018*/ 	.byte	0x04, 0x17
        /*001a*/ 	.short	(.L_13 - .L_12)
.L_12:
        /*001c*/ 	.word	0x00000000
        /*0020*/ 	.short	0x0002
        /*0022*/ 	.short	0x0010
        /*0024*/ 	.byte	0x00, 0xf5, 0x21, 0x00


	//----- nvinfo : EIATTR_KPARAM_INFO
	.align		4
.L_13:
        /*0028*/ 	.byte	0x04, 0x17
        /*002a*/ 	.short	(.L_15 - .L_14)
.L_14:
        /*002c*/ 	.word	0x00000000
        /*0030*/ 	.short	0x0001
        /*0032*/ 	.short	0x0008
        /*0034*/ 	.byte	0x00, 0xf5, 0x21, 0x00


	//----- nvinfo : EIATTR_KPARAM_INFO
	.align		4
.L_15:
        /*0038*/ 	.byte	0x04, 0x17
        /*003a*/ 	.short	(.L_17 - .L_16)
.L_16:
        /*003c*/ 	.word	0x00000000
        /*0040*/ 	.short	0x0000
        /*0042*/ 	.short	0x0000
        /*0044*/ 	.byte	0x00, 0xf5, 0x21, 0x00


	//----- nvinfo : EIATTR_SPARSE_MMA_MASK
	.align		4
.L_17:
        /*0048*/ 	.byte	0x03, 0x50
        /*004a*/ 	.short	0x0000


	//----- nvinfo : EIATTR_MAXREG_COUNT
	.align		4
        /*004c*/ 	.byte	0x03, 0x1b
        /*004e*/ 	.short	0x00ff


	//----- nvinfo : EIATTR_MERCURY_ISA_VERSION
	.align		4
        /*0050*/ 	.byte	0x03, 0x5f
        /*0052*/ 	.short	0x0101


	//----- nvinfo : EIATTR_VRC_CTA_INIT_COUNT
	.align		4
        /*0054*/ 	.byte	0x02, 0x4a
	.zero		1
	.zero		1


	//----- nvinfo : EIATTR_EXIT_INSTR_OFFSETS
	.align		4
        /*0058*/ 	.byte	0x04, 0x1c
        /*005a*/ 	.short	(.L_19 - .L_18)


	//   ....[0]....
.L_18:
        /*005c*/ 	.word	0x00000140


	//   ....[1]....
        /*0060*/ 	.word	0x000004b0


	//----- nvinfo : EIATTR_CRS_STACK_SIZE
	.align		4
.L_19:
        /*0064*/ 	.byte	0x04, 0x1e
        /*0066*/ 	.short	(.L_21 - .L_20)
.L_20:
        /*0068*/ 	.word	0x00000000


	//----- nvinfo : EIATTR_CBANK_PARAM_SIZE
	.align		4
.L_21:
        /*006c*/ 	.byte	0x03, 0x19
        /*006e*/ 	.short	0x0020


	//----- nvinfo : EIATTR_PARAM_CBANK
	.align		4
        /*0070*/ 	.byte	0x04, 0x0a
        /*0072*/ 	.short	(.L_23 - .L_22)
	.align		4
.L_22:
        /*0074*/ 	.word	index@(.nv.constant0._Z3mulPiS_S_m)
        /*0078*/ 	.short	0x0380
        /*007a*/ 	.short	0x0020


	//----- nvinfo : EIATTR_SW_WAR
	.align		4
.L_23:
        /*007c*/ 	.byte	0x04, 0x36
        /*007e*/ 	.short	(.L_25 - .L_24)
.L_24:
        /*0080*/ 	.word	0x00000008
.L_25:


//--------------------- .nv.callgraph             --------------------------
	.section	.nv.callgraph,"",@"SHT_CUDA_CALLGRAPH"
	.align	4
	.sectionentsize	8
	.align		4
        /*0000*/ 	.word	0x00000000
	.align		4
        /*0004*/ 	.word	0xffffffff
	.align		4
        /*0008*/ 	.word	0x00000000
	.align		4
        /*000c*/ 	.word	0xfffffffe
	.align		4
        /*0010*/ 	.word	0x00000000
	.align		4
        /*0014*/ 	.word	0xfffffffd
	.align		4
        /*0018*/ 	.word	0x00000000
	.align		4
        /*001c*/ 	.word	0xfffffffc


//--------------------- .text._Z3mulPiS_S_m       --------------------------
	.section	.text._Z3mulPiS_S_m,"ax",@progbits
	.align	128
        .global         _Z3mulPiS_S_m
        .type           _Z3mulPiS_S_m,@function
        .size           _Z3mulPiS_S_m,(.L_x_5 - _Z3mulPiS_S_m)
        .other          _Z3mulPiS_S_m,@"STO_CUDA_ENTRY STV_DEFAULT"
_Z3mulPiS_S_m:
.text._Z3mulPiS_S_m:
[----:B------:R-:W-:Y:S01]  /*0000*/  LDC R1, c[0x0][0x37c] ;  /* 0x0000df00ff017b82 */ /* 0x000fe20000000800 */
[----:B------:R-:W0:Y:S01]  /*0010*/  S2R R5, SR_TID.X ;  /* 0x0000000000057919 */ /* 0x000e220000002100 */
[----:B------:R-:W1:Y:S06]  /*0020*/  LDCU.64 UR6, c[0x0][0x398] ;  /* 0x00007300ff0677ac */ /* 0x000e6c0008000a00 */
[----:B------:R-:W0:Y:S01]  /*0030*/  S2UR UR5, SR_CTAID.X ;  /* 0x00000000000579c3 */ /* 0x000e220000002500 */
[----:B------:R-:W2:Y:S01]  /*0040*/  LDCU UR16, c[0x0][0x398] ;  /* 0x00007300ff1077ac */ /* 0x000ea20008000800 */
[----:B------:R-:W3:Y:S06]  /*0050*/  LDCU.64 UR10, c[0x0][0x390] ;  /* 0x00007200ff0a77ac */ /* 0x000eec0008000a00 */
[----:B------:R-:W0:Y:S01]  /*0060*/  LDC R0, c[0x0][0x360] ;  /* 0x0000d800ff007b82 */ /* 0x000e220000000800 */
[----:B------:R-:W4:Y:S01]  /*0070*/  LDCU.128 UR12, c[0x0][0x380] ;  /* 0x00007000ff0c77ac */ /* 0x000f220008000c00 */
[----:B-1----:R-:W-:-:S02]  /*0080*/  UIMAD UR4, UR7, UR6, URZ ;  /* 0x00000006070472a4 */ /* 0x002fc4000f8e02ff */
[----:B------:R-:W-:Y:S02]  /*0090*/  UIMAD.WIDE.U32 UR8, UR6, UR6, URZ ;  /* 0x00000006060872a5 */ /* 0x000fe4000f8e00ff */
[----:B------:R-:W-:Y:S01]  /*00a0*/  UIMAD UR4, UR6, UR7, UR4 ;  /* 0x00000007060472a4 */ /* 0x000fe2000f8e0204 */
[----:B------:R-:W1:Y:S03]  /*00b0*/  LDCU UR6, c[0x0][0x370] ;  /* 0x00006e00ff0677ac */ /* 0x000e660008000800 */
[----:B------:R-:W-:Y:S01]  /*00c0*/  UIADD3 UR4, UPT, UPT, UR9, UR4, URZ ;  /* 0x0000000409047290 */ /* 0x000fe2000fffe0ff */
[----:B0-----:R-:W-:Y:S01]  /*00d0*/  IMAD R5, R0, UR5, R5 ;  /* 0x0000000500057c24 */ /* 0x001fe2000f8e0205 */
[----:B------:R-:W0:Y:S04]  /*00e0*/  LDCU UR5, c[0x0][0x39c] ;  /* 0x00007380ff0577ac */ /* 0x000e280008000800 */
[----:B------:R-:W-:Y:S01]  /*00f0*/  IMAD.U32 R3, RZ, RZ, UR4 ;  /* 0x00000004ff037e24 */ /* 0x000fe2000f8e00ff */
[----:B------:R-:W-:-:S02]  /*0100*/  ISETP.LT.U32.AND P0, PT, R5, UR8, PT ;  /* 0x0000000805007c0c */ /* 0x000fc4000bf01070 */
[----:B------:R-:W-:Y:S01]  /*0110*/  SHF.R.S32.HI R4, RZ, 0x1f, R5 ;  /* 0x0000001fff047819 */ /* 0x000fe20000011405 */
[----:B-1----:R-:W-:-:S03]  /*0120*/  IMAD R0, R0, UR6, RZ ;  /* 0x0000000600007c24 */ /* 0x002fc6000f8e02ff */
[----:B------:R-:W-:-:S13]  /*0130*/  ISETP.GT.U32.AND.EX P0, PT, R3, R4, PT, P0 ;  /* 0x000000040300720c */ /* 0x000fda0003f04100 */
[----:B0-234-:R-:W-:Y:S05]  /*0140*/  @!P0 EXIT ;  /* 0x000000000000894d */ /* 0x01dfea0003800000 */
[----:B------:R-:W0:Y:S01]  /*0150*/  LDC.64 R12, c[0x0][0x358] ;  /* 0x0000d600ff0c7b82 */ /* 0x000e220000000a00 */
[----:B------:R-:W-:-:S07]  /*0160*/  IMAD.MOV.U32 R7, RZ, RZ, R5 ;  /* 0x000000ffff077224 */ /* 0x000fce00078e0005 */
.L_x_3:
[----:B------:R-:W-:Y:S01]  /*0170*/  LOP3.LUT R2, R4, UR5, RZ, 0xfc, !PT ;  /* 0x0000000504027c12 */ /* 0x000fe2000f8efcff */
[----:B------:R-:W-:Y:S03]  /*0180*/  BSSY.RECONVERGENT B0, `(.L_x_0) ;  /* 0x000001a000007945 */ /* 0x000fe60003800200 */
[----:B------:R-:W-:-:S13]  /*0190*/  ISETP.NE.U32.AND P0, PT, R2, RZ, PT ;  /* 0x000000ff0200720c */ /* 0x000fda0003f05070 */
[----:B-1----:R-:W-:Y:S05]  /*01a0*/  @P0 BRA `(.L_x_1) ;  /* 0x0000000000500947 */ /* 0x002fea0003800000 */
[----:B------:R-:W1:Y:S01]  /*01b0*/  I2F.U32.RP R6, UR16 ;  /* 0x0000001000067d06 */ /* 0x000e620008209000 */
[----:B------:R-:W-:-:S07]  /*01c0*/  ISETP.NE.U32.AND P2, PT, RZ, UR16, PT ;  /* 0x00000010ff007c0c */ /* 0x000fce000bf45070 */
[----:B-1----:R-:W1:Y:S02]  /*01d0*/  MUFU.RCP R6, R6 ;  /* 0x0000000600067308 */ /* 0x002e640000001000 */
[----:B-1----:R-:W-:-:S06]  /*01e0*/  VIADD R2, R6, 0xffffffe ;  /* 0x0ffffffe06027836 */ /* 0x002fcc0000000000 */
[----:B------:R1:W2:Y:S02]  /*01f0*/  F2I.FTZ.U32.TRUNC.NTZ R3, R2 ;  /* 0x0000000200037305 */ /* 0x0002a4000021f000 */
[----:B-1----:R-:W-:Y:S01]  /*0200*/  IMAD.MOV.U32 R2, RZ, RZ, RZ ;  /* 0x000000ffff027224 */ /* 0x002fe200078e00ff */
[----:B--2---:R-:W-:-:S05]  /*0210*/  IADD3 R9, PT, PT, RZ, -R3, RZ ;  /* 0x80000003ff097210 */ /* 0x004fca0007ffe0ff */
[----:B------:R-:W-:-:S04]  /*0220*/  IMAD R9, R9, UR16, RZ ;  /* 0x0000001009097c24 */ /* 0x000fc8000f8e02ff */
[----:B------:R-:W-:-:S06]  /*0230*/  IMAD.HI.U32 R8, R3, R9, R2 ;  /* 0x0000000903087227 */ /* 0x000fcc00078e0002 */
[----:B------:R-:W-:-:S04]  /*0240*/  IMAD.HI.U32 R8, R8, R7, RZ ;  /* 0x0000000708087227 */ /* 0x000fc800078e00ff */
[----:B------:R-:W-:-:S04]  /*0250*/  IMAD.MOV R10, RZ, RZ, -R8 ;  /* 0x000000ffff0a7224 */ /* 0x000fc800078e0a08 */
[----:B------:R-:W-:-:S05]  /*0260*/  IMAD R3, R10, UR16, R7 ;  /* 0x000000100a037c24 */ /* 0x000fca000f8e0207 */
[----:B------:R-:W-:-:S13]  /*0270*/  ISETP.GE.U32.AND P0, PT, R3, UR16, PT ;  /* 0x0000001003007c0c */ /* 0x000fda000bf06070 */
[----:B------:R-:W-:Y:S01]  /*0280*/  @P0 VIADD R3, R3, -UR16 ;  /* 0x8000001003030c36 */ /* 0x000fe20008000000 */
[----:B------:R-:W-:-:S04]  /*0290*/  @P0 IADD3 R8, PT, PT, R8, 0x1, RZ ;  /* 0x0000000108080810 */ /* 0x000fc80007ffe0ff */
[----:B------:R-:W-:-:S13]  /*02a0*/  ISETP.GE.U32.AND P1, PT, R3, UR16, PT ;  /* 0x0000001003007c0c */ /* 0x000fda000bf26070 */
[----:B------:R-:W-:Y:S01]  /*02b0*/  @P1 VIADD R8, R8, 0x1 ;  /* 0x0000000108081836 */ /* 0x000fe20000000000 */
[----:B------:R-:W-:-:S05]  /*02c0*/  @!P2 LOP3.LUT R8, RZ, UR16, RZ, 0x33, !PT ;  /* 0x00000010ff08ac12 */ /* 0x000fca000f8e33ff */
[----:B------:R-:W-:Y:S01]  /*02d0*/  IMAD.MOV.U32 R3, RZ, RZ, R8 ;  /* 0x000000ffff037224 */ /* 0x000fe200078e0008 */
[----:B------:R-:W-:Y:S06]  /*02e0*/  BRA `(.L_x_2) ;  /* 0x00000000000c7947 */ /* 0x000fec0003800000 */
.L_x_1:
[----:B------:R-:W-:-:S07]  /*02f0*/  MOV R6, 0x310 ;  /* 0x0000031000067802 */ /* 0x000fce0000000f00 */
[----:B0-----:R-:W-:Y:S05]  /*0300*/  CALL.REL.NOINC `($__internal_0_$__cuda_sm20_div_u64) ;  /* 0x00000000006c7944 */ /* 0x001fea0003c00000 */
[----:B------:R-:W-:-:S07]  /*0310*/  MOV R3, R8 ;  /* 0x0000000800037202 */ /* 0x000fce0000000f00 */
.L_x_2:
[----:B------:R-:W-:Y:S05]  /*0320*/  BSYNC.RECONVERGENT B0 ;  /* 0x0000000000007941 */ /* 0x000fea0003800200 */
.L_x_0:
[----:B------:R-:W-:Y:S01]  /*0330*/  SHF.R.S64 R8, RZ, 0x1e, R3 ;  /* 0x0000001eff087819 */ /* 0x000fe20000001003 */
[----:B------:R-:W-:Y:S01]  /*0340*/  IMAD.SHL.U32 R10, R7, 0x4, RZ ;  /* 0x00000004070a7824 */ /* 0x000fe200078e00ff */
[C---:B0-----:R-:W-:Y:S02]  /*0350*/  R2UR UR18, R12.reuse ;  /* 0x000000000c1272ca */ /* 0x041fe400000e0000 */
[C---:B------:R-:W-:Y:S02]  /*0360*/  R2UR UR19, R13.reuse ;  /* 0x000000000d1372ca */ /* 0x040fe400000e0000 */
[----:B------:R-:W-:Y:S02]  /*0370*/  R2UR UR6, R12 ;  /* 0x000000000c0672ca */ /* 0x000fe400000e0000 */
[----:B------:R-:W-:Y:S02]  /*0380*/  R2UR UR7, R13 ;  /* 0x000000000d0772ca */ /* 0x000fe400000e0000 */
[----:B------:R-:W-:-:S02]  /*0390*/  IADD3 R8, P1, PT, R8, UR14, RZ ;  /* 0x0000000e08087c10 */ /* 0x000fc4000ff3e0ff */
[----:B------:R-:W-:Y:S02]  /*03a0*/  SHF.L.U64.HI R4, R7, 0x2, R4 ;  /* 0x0000000207047819 */ /* 0x000fe40000010204 */
[----:B------:R-:W-:Y:S02]  /*03b0*/  IADD3 R2, P0, PT, R10, UR12, RZ ;  /* 0x0000000c0a027c10 */ /* 0x000fe4000ff1e0ff */
[----:B------:R-:W-:Y:S02]  /*03c0*/  LEA.HI.X.SX32 R9, R3, UR15, 0x2, P1 ;  /* 0x0000000f03097c11 */ /* 0x000fe400088f16ff */
[----:B------:R-:W-:-:S04]  /*03d0*/  IADD3.X R3, PT, PT, R4, UR13, RZ, P0, !PT ;  /* 0x0000000d04037c10 */ /* 0x000fc800087fe4ff */
[----:B------:R-:W2:Y:S04]  /*03e0*/  LDG.E R9, desc[UR18][R8.64] ;  /* 0x0000001208097981 */ /* 0x000ea8000c1e1900 */
[----:B------:R-:W2:Y:S01]  /*03f0*/  LDG.E R2, desc[UR6][R2.64] ;  /* 0x0000000602027981 */ /* 0x000ea2000c1e1900 */
[----:B------:R-:W-:Y:S01]  /*0400*/  IADD3 R10, P0, PT, R10, UR10, RZ ;  /* 0x0000000a0a0a7c10 */ /* 0x000fe2000ff1e0ff */
[----:B------:R-:W-:Y:S01]  /*0410*/  IMAD.IADD R7, R0, 0x1, R5 ;  /* 0x0000000100077824 */ /* 0x000fe200078e0205 */
[----:B------:R-:W-:Y:S02]  /*0420*/  MOV R5, UR4 ;  /* 0x0000000400057c02 */ /* 0x000fe40008000f00 */
[----:B------:R-:W-:Y:S02]  /*0430*/  IADD3.X R11, PT, PT, R4, UR11, RZ, P0, !PT ;  /* 0x0000000b040b7c10 */ /* 0x000fe400087fe4ff */
[----:B------:R-:W-:-:S02]  /*0440*/  ISETP.LT.U32.AND P0, PT, R7, UR8, PT ;  /* 0x0000000807007c0c */ /* 0x000fc4000bf01070 */
[----:B------:R-:W-:-:S04]  /*0450*/  SHF.R.S32.HI R4, RZ, 0x1f, R7 ;  /* 0x0000001fff047819 */ /* 0x000fc80000011407 */
[----:B------:R-:W-:Y:S01]  /*0460*/  ISETP.GT.U32.AND.EX P0, PT, R5, R4, PT, P0 ;  /* 0x000000040500720c */ /* 0x000fe20003f04100 */
[----:B------:R-:W-:Y:S02]  /*0470*/  IMAD.MOV.U32 R5, RZ, RZ, R7 ;  /* 0x000000ffff057224 */ /* 0x000fe400078e0007 */
[----:B--2---:R-:W-:-:S05]  /*0480*/  IMAD R15, R2, R9, RZ ;  /* 0x00000009020f7224 */ /* 0x004fca00078e02ff */
[----:B------:R1:W-:Y:S05]  /*0490*/  STG.E desc[UR6][R10.64], R15 ;  /* 0x0000000f0a007986 */ /* 0x0003ea000c101906 */
[----:B------:R-:W-:Y:S05]  /*04a0*/  @P0 BRA `(.L_x_3) ;  /* 0xfffffffc00300947 */ /* 0x000fea000383ffff */
[----:B------:R-:W-:Y:S05]  /*04b0*/  EXIT ;  /* 0x000000000000794d */ /* 0x000fea0003800000 */
        .weak           $__internal_0_$__cuda_sm20_div_u64
        .type           $__internal_0_$__cuda_sm20_div_u64,@function
        .size           $__internal_0_$__cuda_sm20_div_u64,(.L_x_5 - $__internal_0_$__cuda_sm20_div_u64)
$__internal_0_$__cuda_sm20_div_u64:
[----:B------:R-:W0:Y:S01]  /*04c0*/  LDCU.64 UR6, c[0x0][0x398] ;  /* 0x00007300ff0677ac */ /* 0x000e220008000a00 */
[----:B------:R-:W1:Y:S01]  /*04d0*/  LDC.64 R2, c[0x0][0x398] ;  /* 0x0000e600ff027b82 */ /* 0x000e620000000a00 */
[----:B0-----:R-:W0:Y:S08]  /*04e0*/  I2F.U64.RP R14, UR6 ;  /* 0x00000006000e7d12 */ /* 0x001e300008309000 */
[----:B0-----:R-:W0:Y:S02]  /*04f0*/  MUFU.RCP R14, R14 ;  /* 0x0000000e000e7308 */ /* 0x001e240000001000 */
[----:B0-----:R-:W-:-:S06]  /*0500*/  VIADD R8, R14, 0x1ffffffe ;  /* 0x1ffffffe0e087836 */ /* 0x001fcc0000000000 */
[----:B------:R-:W1:Y:S02]  /*0510*/  F2I.U64.TRUNC R8, R8 ;  /* 0x0000000800087311 */ /* 0x000e64000020d800 */
[----:B-1----:R-:W-:-:S04]  /*0520*/  IMAD.WIDE.U32 R10, R8, R2, RZ ;  /* 0x00000002080a7225 */ /* 0x002fc800078e00ff */
[----:B------:R-:W-:Y:S01]  /*0530*/  IMAD R11, R8, R3, R11 ;  /* 0x00000003080b7224 */ /* 0x000fe200078e020b */
[----:B------:R-:W-:-:S03]  /*0540*/  IADD3 R15, P0, PT, RZ, -R10, RZ ;  /* 0x8000000aff0f7210 */ /* 0x000fc60007f1e0ff */
[----:B------:R-:W-:Y:S02]  /*0550*/  IMAD R11, R9, R2, R11 ;  /* 0x00000002090b7224 */ /* 0x000fe400078e020b */
[----:B------:R-:W-:-:S03]  /*0560*/  IMAD.HI.U32 R10, R8, R15, RZ ;  /* 0x0000000f080a7227 */ /* 0x000fc600078e00ff */
[----:B------:R-:W-:Y:S01]  /*0570*/  IADD3.X R17, PT, PT, RZ, ~R11, RZ, P0, !PT ;  /* 0x8000000bff117210 */ /* 0x000fe200007fe4ff */
[----:B------:R-:W-:-:S04]  /*0580*/  IMAD.MOV.U32 R11, RZ, RZ, R8 ;  /* 0x000000ffff0b7224 */ /* 0x000fc800078e0008 */
[----:B------:R-:W-:-:S04]  /*0590*/  IMAD.WIDE.U32 R10, P0, R8, R17, R10 ;  /* 0x00000011080a7225 */ /* 0x000fc8000780000a */
[C---:B------:R-:W-:Y:S02]  /*05a0*/  IMAD R19, R9.reuse, R17, RZ ;  /* 0x0000001109137224 */ /* 0x040fe400078e02ff */
[----:B------:R-:W-:-:S04]  /*05b0*/  IMAD.HI.U32 R10, P1, R9, R15, R10 ;  /* 0x0000000f090a7227 */ /* 0x000fc8000782000a */
[----:B------:R-:W-:Y:S01]  /*05c0*/  IMAD.HI.U32 R17, R9, R17, RZ ;  /* 0x0000001109117227 */ /* 0x000fe200078e00ff */
[----:B------:R-:W-:-:S03]  /*05d0*/  IADD3 R11, P2, PT, R19, R10, RZ ;  /* 0x0000000a130b7210 */ /* 0x000fc60007f5e0ff */
[----:B------:R-:W-:Y:S02]  /*05e0*/  IMAD.X R10, R17, 0x1, R9, P0 ;  /* 0x00000001110a7824 */ /* 0x000fe400000e0609 */
[----:B------:R-:W-:-:S03]  /*05f0*/  IMAD.WIDE.U32 R8, R11, R2, RZ ;  /* 0x000000020b087225 */ /* 0x000fc600078e00ff */
[----:B------:R-:W-:Y:S01]  /*0600*/  IADD3.X R15, PT, PT, RZ, RZ, R10, P2, P1 ;  /* 0x000000ffff0f7210 */ /* 0x000fe200017e240a */
[----:B------:R-:W-:Y:S01]  /*0610*/  IMAD R9, R11, R3, R9 ;  /* 0x000000030b097224 */ /* 0x000fe200078e0209 */
[----:B------:R-:W-:-:S03]  /*0620*/  IADD3 R17, P0, PT, RZ, -R8, RZ ;  /* 0x80000008ff117210 */ /* 0x000fc60007f1e0ff */
[----:B------:R-:W-:Y:S02]  /*0630*/  IMAD R9, R15, R2, R9 ;  /* 0x000000020f097224 */ /* 0x000fe400078e0209 */
[----:B------:R-:W-:-:S03]  /*0640*/  IMAD.HI.U32 R10, R11, R17, RZ ;  /* 0x000000110b0a7227 */ /* 0x000fc600078e00ff */
[----:B------:R-:W-:Y:S01]  /*0650*/  IADD3.X R8, PT, PT, RZ, ~R9, RZ, P0, !PT ;  /* 0x80000009ff087210 */ /* 0x000fe200007fe4ff */
[----:B------:R-:W-:-:S04]  /*0660*/  IMAD.MOV.U32 R9, RZ, RZ, RZ ;  /* 0x000000ffff097224 */ /* 0x000fc800078e00ff */
[----:B------:R-:W-:-:S04]  /*0670*/  IMAD.WIDE.U32 R10, P0, R11, R8, R10 ;  /* 0x000000080b0a7225 */ /* 0x000fc8000780000a */
[C---:B------:R-:W-:Y:S02]  /*0680*/  IMAD R14, R15.reuse, R8, RZ ;  /* 0x000000080f0e7224 */ /* 0x040fe400078e02ff */
[----:B------:R-:W-:-:S04]  /*0690*/  IMAD.HI.U32 R11, P1, R15, R17, R10 ;  /* 0x000000110f0b7227 */ /* 0x000fc8000782000a */
[----:B------:R-:W-:Y:S01]  /*06a0*/  IMAD.HI.U32 R8, R15, R8, RZ ;  /* 0x000000080f087227 */ /* 0x000fe200078e00ff */
[----:B------:R-:W-:-:S03]  /*06b0*/  IADD3 R11, P2, PT, R14, R11, RZ ;  /* 0x0000000b0e0b7210 */ /* 0x000fc60007f5e0ff */
[----:B------:R-:W-:Y:S02]  /*06c0*/  IMAD.X R15, R8, 0x1, R15, P0 ;  /* 0x00000001080f7824 */ /* 0x000fe400000e060f */
[----:B------:R-:W-:-:S03]  /*06d0*/  IMAD.HI.U32 R8, R11, R7, RZ ;  /* 0x000000070b087227 */ /* 0x000fc600078e00ff */
[----:B------:R-:W-:Y:S01]  /*06e0*/  IADD3.X R15, PT, PT, RZ, RZ, R15, P2, P1 ;  /* 0x000000ffff0f7210 */ /* 0x000fe200017e240f */
[----:B------:R-:W-:-:S04]  /*06f0*/  IMAD.WIDE.U32 R8, R11, R4, R8 ;  /* 0x000000040b087225 */ /* 0x000fc800078e0008 */
[C---:B------:R-:W-:Y:S02]  /*0700*/  IMAD R11, R15.reuse, R4, RZ ;  /* 0x000000040f0b7224 */ /* 0x040fe400078e02ff */
[----:B------:R-:W-:-:S04]  /*0710*/  IMAD.HI.U32 R8, P0, R15, R7, R8 ;  /* 0x000000070f087227 */ /* 0x000fc80007800008 */
[----:B------:R-:W-:Y:S01]  /*0720*/  IMAD.HI.U32 R10, R15, R4, RZ ;  /* 0x000000040f0a7227 */ /* 0x000fe200078e00ff */
[----:B------:R-:W-:-:S04]  /*0730*/  IADD3 R11, P1, PT, R11, R8, RZ ;  /* 0x000000080b0b7210 */ /* 0x000fc80007f3e0ff */
[----:B------:R-:W-:Y:S01]  /*0740*/  IADD3.X R10, PT, PT, R10, RZ, RZ, P0, !PT ;  /* 0x000000ff0a0a7210 */ /* 0x000fe200007fe4ff */
[----:B------:R-:W-:-:S04]  /*0750*/  IMAD.WIDE.U32 R8, R11, R2, RZ ;  /* 0x000000020b087225 */ /* 0x000fc800078e00ff */
[----:B------:R-:W-:Y:S01]  /*0760*/  IMAD.X R15, RZ, RZ, R10, P1 ;  /* 0x000000ffff0f7224 */ /* 0x000fe200008e060a */
[----:B------:R-:W-:Y:S01]  /*0770*/  IADD3 R17, P1, PT, -R8, R7, RZ ;  /* 0x0000000708117210 */ /* 0x000fe20007f3e1ff */
[C---:B------:R-:W-:Y:S02]  /*0780*/  IMAD R9, R11.reuse, R3, R9 ;  /* 0x000000030b097224 */ /* 0x040fe400078e0209 */
[----:B------:R-:W-:Y:S01]  /*0790*/  VIADD R8, R11, 0x1 ;  /* 0x000000010b087836 */ /* 0x000fe20000000000 */
[-C--:B------:R-:W-:Y:S01]  /*07a0*/  ISETP.GE.U32.AND P0, PT, R17, R2.reuse, PT ;  /* 0x000000021100720c */ /* 0x080fe20003f06070 */
[----:B------:R-:W-:-:S04]  /*07b0*/  IMAD R9, R15, R2, R9 ;  /* 0x000000020f097224 */ /* 0x000fc800078e0209 */
[----:B------:R-:W-:Y:S01]  /*07c0*/  IMAD.X R14, R4, 0x1, ~R9, P1 ;  /* 0x00000001040e7824 */ /* 0x000fe200008e0e09 */
[----:B------:R-:W-:-:S04]  /*07d0*/  IADD3 R9, P1, PT, R17, -R2, RZ ;  /* 0x8000000211097210 */ /* 0x000fc80007f3e0ff */
[CC--:B------:R-:W-:Y:S02]  /*07e0*/  ISETP.GE.U32.AND.EX P0, PT, R14.reuse, R3.reuse, PT, P0 ;  /* 0x000000030e00720c */ /* 0x0c0fe40003f06100 */
[----:B------:R-:W-:Y:S02]  /*07f0*/  IADD3.X R10, PT, PT, R14, ~R3, RZ, P1, !PT ;  /* 0x800000030e0a7210 */ /* 0x000fe40000ffe4ff */
[----:B------:R-:W-:Y:S02]  /*0800*/  SEL R9, R9, R17, P0 ;  /* 0x0000001109097207 */ /* 0x000fe40000000000 */
[----:B------:R-:W-:Y:S02]  /*0810*/  SEL R11, R8, R11, P0 ;  /* 0x0000000b080b7207 */ /* 0x000fe40000000000 */
[----:B------:R-:W-:Y:S02]  /*0820*/  SEL R10, R10, R14, P0 ;  /* 0x0000000e0a0a7207 */ /* 0x000fe40000000000 */
[----:B------:R-:W-:Y:S01]  /*0830*/  ISETP.GE.U32.AND P0, PT, R9, R2, PT ;  /* 0x000000020900720c */ /* 0x000fe20003f06070 */
[----:B------:R-:W-:Y:S01]  /*0840*/  VIADD R8, R11, 0x1 ;  /* 0x000000010b087836 */ /* 0x000fe20000000000 */
[----:B------:R-:W-:-:S02]  /*0850*/  ISETP.NE.U32.AND P1, PT, R2, RZ, PT ;  /* 0x000000ff0200720c */ /* 0x000fc40003f25070 */
[----:B------:R-:W-:Y:S02]  /*0860*/  ISETP.GE.U32.AND.EX P0, PT, R10, R3, PT, P0 ;  /* 0x000000030a00720c */ /* 0x000fe40003f06100 */
[----:B------:R-:W-:Y:S01]  /*0870*/  ISETP.NE.AND.EX P1, PT, R3, RZ, PT, P1 ;  /* 0x000000ff0300720c */ /* 0x000fe20003f25310 */
[----:B------:R-:W-:Y:S01]  /*0880*/  IMAD.MOV.U32 R3, RZ, RZ, 0x0 ;  /* 0x00000000ff037424 */ /* 0x000fe200078e00ff */
[----:B------:R-:W-:Y:S02]  /*0890*/  MOV R2, R6 ;  /* 0x0000000600027202 */ /* 0x000fe40000000f00 */
[----:B------:R-:W-:-:S04]  /*08a0*/  SEL R8, R8, R11, P0 ;  /* 0x0000000b08087207 */ /* 0x000fc80000000000 */
[----:B------:R-:W-:Y:S01]  /*08b0*/  SEL R8, R8, 0xffffffff, P1 ;  /* 0xffffffff08087807 */ /* 0x000fe20000800000 */
[----:B------:R-:W-:Y:S06]  /*08c0*/  RET.REL.NODEC R2 `(_Z3mulPiS_S_m) ;  /* 0xfffffff402cc7950 */ /* 0x000fec0003c3ffff */
.L_x_4:
[----:B------:R-:W-:-:S00]  /*08d0*/  BRA `(.L_x_4) ;  /* 0xfffffffc00fc7947 */ /* 0x000fc0000383ffff */
[----:B------:R-:W-:-:S00]  /*08e0*/  NOP ;  /* 0x0000000000007918 */ /* 0x000fc00000000000 */
        /* <DEDUP_REMOVED lines=9> */
.L_x_5:


//--------------------- .nv.shared.reserved.0     --------------------------
	.section	.nv.shared.reserved.0,"aw",@nobits
	.weak		__nv_reservedSMEM_offset_0_alias
	.size		__nv_reservedSMEM_offset_0_alias, 0, 64
	.other		__nv_reservedSMEM_offset_0_alias,@"STO_CUDA_RESERVED_SHARED STV_DEFAULT"
__nv_reservedSMEM_offset_0_alias:
	.zero		0
	.zero		64


//--------------------- .nv.constant0._Z3mulPiS_S_m --------------------------
	.section	.nv.constant0._Z3mulPiS_S_m,"a",@progbits
	.sectionflags	@""
	.align	4
.nv.constant0._Z3mulPiS_S_m:
	.zero		928


//--------------------- SYMBOLS --------------------------

	.type		.nv.reservedSmem.offset0,@object
	.size		.nv.reservedSmem.offset0,0x4
